	.headerflags	@"EF_CUDA_TEXMODE_UNIFIED EF_CUDA_64BIT_ADDRESS EF_CUDA_ACCELERATORS EF_CUDA_SM90 EF_CUDA_VIRTUAL_SM(EF_CUDA_SM90)"
	.elftype	@"ET_EXEC"


//--------------------- .nv.info                  --------------------------
	.section	.nv.info,"",@"SHT_CUDA_INFO"
	.align	4


	//----- nvinfo : EIATTR_REGCOUNT
	.align		4
        /*0000*/ 	.byte	0x04, 0x2f
        /*0002*/ 	.short	(.L_1 - .L_0)
	.align		4
.L_0:
        /*0004*/ 	.word	index@(triton_poi_fused__to_copy_30)
        /*0008*/ 	.word	0x00000009


	//----- nvinfo : EIATTR_MIN_STACK_SIZE
	.align		4
.L_1:
        /*000c*/ 	.byte	0x04, 0x12
        /*000e*/ 	.short	(.L_3 - .L_2)
	.align		4
.L_2:
        /*0010*/ 	.word	index@(triton_poi_fused__to_copy_30)
        /*0014*/ 	.word	0x00000000


	//----- nvinfo : EIATTR_FRAME_SIZE
	.align		4
.L_3:
        /*0018*/ 	.byte	0x04, 0x11
        /*001a*/ 	.short	(.L_5 - .L_4)
	.align		4
.L_4:
        /*001c*/ 	.word	index@(triton_poi_fused__to_copy_30)
        /*0020*/ 	.word	0x00000000


	//----- nvinfo : EIATTR_MIN_STACK_SIZE
	.align		4
.L_5:
        /*0024*/ 	.byte	0x04, 0x12
        /*0026*/ 	.short	(.L_7 - .L_6)
	.align		4
.L_6:
        /*0028*/ 	.word	index@(triton_poi_fused__to_copy_30)
        /*002c*/ 	.word	0x00000000
.L_7:


//--------------------- .nv.info.triton_poi_fused__to_copy_30 --------------------------
	.section	.nv.info.triton_poi_fused__to_copy_30,"",@"SHT_CUDA_INFO"
	.sectionflags	@""
	.align	4


	//----- nvinfo : EIATTR_CUDA_API_VERSION
	.align		4
        /*0000*/ 	.byte	0x04, 0x37
        /*0002*/ 	.short	(.L_9 - .L_8)
.L_8:
        /*0004*/ 	.word	0x0000007c


	//----- nvinfo : EIATTR_KPARAM_INFO
	.align		4
.L_9:
        /*0008*/ 	.byte	0x04, 0x17
        /*000a*/ 	.short	(.L_11 - .L_10)
.L_10:
        /*000c*/ 	.word	0x00000000
        /*0010*/ 	.short	0x0001
        /*0012*/ 	.short	0x0008
        /*0014*/ 	.byte	0x00, 0xf0, 0x11, 0x00


	//----- nvinfo : EIATTR_KPARAM_INFO
	.align		4
.L_11:
        /*0018*/ 	.byte	0x04, 0x17
        /*001a*/ 	.short	(.L_13 - .L_12)
.L_12:
        /*001c*/ 	.word	0x00000000
        /*0020*/ 	.short	0x0000
        /*0022*/ 	.short	0x0000
        /*0024*/ 	.byte	0x00, 0xf4, 0x21, 0x00


	//----- nvinfo : EIATTR_SPARSE_MMA_MASK
	.align		4
.L_13:
        /*0028*/ 	.byte	0x03, 0x50
        /*002a*/ 	.short	0x0000


	//----- nvinfo : EIATTR_MAXREG_COUNT
	.align		4
        /*002c*/ 	.byte	0x03, 0x1b
        /*002e*/ 	.short	0x00ff


	//----- nvinfo : EIATTR_EXIT_INSTR_OFFSETS
	.align		4
        /*0030*/ 	.byte	0x04, 0x1c
        /*0032*/ 	.short	(.L_15 - .L_14)


	//   ....[0]....
.L_14:
        /*0034*/ 	.word	0x000000e0


	//   ....[1]....
        /*0038*/ 	.word	0x00000110


	//----- nvinfo : EIATTR_REQNTID
	.align		4
.L_15:
        /*003c*/ 	.byte	0x04, 0x10
        /*003e*/ 	.short	(.L_17 - .L_16)
.L_16:
        /*0040*/ 	.word	0x00000020
        /*0044*/ 	.word	0x00000001
        /*0048*/ 	.word	0x00000001


	//----- nvinfo : EIATTR_CBANK_PARAM_SIZE
	.align		4
.L_17:
        /*004c*/ 	.byte	0x03, 0x19
        /*004e*/ 	.short	0x000c


	//----- nvinfo : EIATTR_PARAM_CBANK
	.align		4
        /*0050*/ 	.byte	0x04, 0x0a
        /*0052*/ 	.short	(.L_19 - .L_18)
	.align		4
.L_18:
        /*0054*/ 	.word	index@(.nv.constant0.triton_poi_fused__to_copy_30)
        /*0058*/ 	.short	0x0210
        /*005a*/ 	.short	0x000c


	//----- nvinfo : EIATTR_SW_WAR
	.align		4
.L_19:
        /*005c*/ 	.byte	0x04, 0x36
        /*005e*/ 	.short	(.L_21 - .L_20)
.L_20:
        /*0060*/ 	.word	0x00000008
.L_21:


//--------------------- .nv.callgraph             --------------------------
	.section	.nv.callgraph,"",@"SHT_CUDA_CALLGRAPH"
	.align	4
	.sectionentsize	8
	.align		4
        /*0000*/ 	.word	0x00000000
	.align		4
        /*0004*/ 	.word	0xffffffff
	.align		4
        /*0008*/ 	.word	0x00000000
	.align		4
        /*000c*/ 	.word	0xfffffffe
	.align		4
        /*0010*/ 	.word	0x00000000
	.align		4
        /*0014*/ 	.word	0xfffffffd
	.align		4
        /*0018*/ 	.word	0x00000000
	.align		4
        /*001c*/ 	.word	0xfffffffc


//--------------------- .text.triton_poi_fused__to_copy_30 --------------------------
	.section	.text.triton_poi_fused__to_copy_30,"ax",@progbits
	.align	128
        .global         triton_poi_fused__to_copy_30
        .type           triton_poi_fused__to_copy_30,@function
        .size           triton_poi_fused__to_copy_30,(.L_x_1 - triton_poi_fused__to_copy_30)
        .other          triton_poi_fused__to_copy_30,@"STO_CUDA_ENTRY STV_DEFAULT"
triton_poi_fused__to_copy_30:
.text.triton_poi_fused__to_copy_30:
[----:B------:R-:W0:Y:S02]  /*0000*/  LDC R1, c[0x0][0x28] ;  /* 0x00000a00ff017b82 */ /* 0x000e240000000800 */
[----:B------:R-:W1:Y:S01]  /*0010*/  S2R R6, SR_TID.X ;  /* 0x0000000000067919 */ /* 0x000e620000002100 */
[----:B------:R-:W2:Y:S01]  /*0020*/  LDC.64 R2, c[0x0][0x210] ;  /* 0x00008400ff027b82 */ /* 0x000ea20000000a00 */
[----:B------:R-:W3:Y:S01]  /*0030*/  S2R R5, SR_CTAID.X ;  /* 0x0000000000057919 */ /* 0x000ee20000002500 */
[C---:B-1----:R-:W-:Y:S02]  /*0040*/  LOP3.LUT R0, R6.reuse, 0xf, RZ, 0xc0, !PT ;  /* 0x0000000f06007812 */ /* 0x042fe400078ec0ff */
[----:B------:R-:W-:-:S03]  /*0050*/  LOP3.LUT P0, RZ, R6, 0x10, RZ, 0xc0, !PT ;  /* 0x0000001006ff7812 */ /* 0x000fc6000780c0ff */
[----:B---3--:R-:W-:-:S04]  /*0060*/  IMAD R5, R5, 0x10, R0 ;  /* 0x0000001005057824 */ /* 0x008fc800078e0200 */
[C---:B--2---:R-:W-:Y:S01]  /*0070*/  IMAD.WIDE R2, R5.reuse, 0x8, R2 ;  /* 0x0000000805027825 */ /* 0x044fe200078e0202 */
[----:B------:R-:W-:Y:S02]  /*0080*/  I2FP.F32.S32 R0, R5 ;  /* 0x0000000500007245 */ /* 0x000fe40000201400 */
[----:B------:R-:W-:-:S03]  /*0090*/  ISETP.LT.AND P0, PT, R5, 0x10, !P0 ;  /* 0x000000100500780c */ /* 0x000fc60004701270 */
[----:B------:R-:W-:-:S05]  /*00a0*/  FMUL R0, R0, 0.066666670143604278564 ;  /* 0x3d88888900007820 */ /* 0x000fca0000400000 */
[----:B------:R-:W-:-:S04]  /*00b0*/  FMNMX R0, RZ, R0, !PT ;  /* 0x00000000ff007209 */ /* 0x000fc80007800000 */
[----:B------:R-:W1:Y:S02]  /*00c0*/  F2I.TRUNC.NTZ R4, R0 ;  /* 0x0000000000047305 */ /* 0x000e64000020f100 */
[----:B-1----:R-:W-:Y:S01]  /*00d0*/  SHF.R.S32.HI R5, RZ, 0x1f, R4 ;  /* 0x0000001fff057819 */ /* 0x002fe20000011404 */
[----:B------:R-:W-:Y:S06]  /*00e0*/  @!P0 EXIT ;  /* 0x000000000000894d */ /* 0x000fec0003800000 */
[----:B------:R-:W-:Y:S02]  /*00f0*/  ULDC.64 UR4, c[0x0][0x208] ;  /* 0x0000820000047ab9 */ /* 0x000fe40000000a00 */
[----:B------:R-:W-:Y:S01]  /*0100*/  STG.E.64 desc[UR4][R2.64], R4 ;  /* 0x0000000402007986 */ /* 0x000fe2000c101b04 */
[----:B------:R-:W-:Y:S05]  /*0110*/  EXIT ;  /* 0x000000000000794d */ /* 0x000fea0003800000 */
.L_x_0:
[----:B------:R-:W-:-:S00]  /*0120*/  BRA `(.L_x_0) ;  /* 0xfffffffc00fc7947 */ /* 0x000fc0000383ffff */
[----:B------:R-:W-:-:S00]  /*0130*/  NOP ;  /* 0x0000000000007918 */ /* 0x000fc00000000000 */
        /* <DEDUP_REMOVED lines=12> */
.L_x_1:


//--------------------- .nv.constant0.triton_poi_fused__to_copy_30 --------------------------
	.section	.nv.constant0.triton_poi_fused__to_copy_30,"a",@progbits
	.sectionflags	@""
	.align	4
.nv.constant0.triton_poi_fused__to_copy_30:
	.zero		540
